	.headerflags	@"EF_CUDA_TEXMODE_UNIFIED EF_CUDA_64BIT_ADDRESS EF_CUDA_SM86 EF_CUDA_VIRTUAL_SM(EF_CUDA_SM86)"
	.elftype	@"ET_EXEC"


//--------------------- .nv.info                  --------------------------
	.section	.nv.info,"",@"SHT_CUDA_INFO"
	.align	4


	//----- nvinfo : EIATTR_REGCOUNT
	.align		4
        /*0000*/ 	.byte	0x04, 0x2f
        /*0002*/ 	.short	(.L_1 - .L_0)
	.align		4
.L_0:
        /*0004*/ 	.word	index@(triton_)
        /*0008*/ 	.word	0x00000011


	//----- nvinfo : EIATTR_MIN_STACK_SIZE
	.align		4
.L_1:
        /*000c*/ 	.byte	0x04, 0x12
        /*000e*/ 	.short	(.L_3 - .L_2)
	.align		4
.L_2:
        /*0010*/ 	.word	index@(triton_)
        /*0014*/ 	.word	0x00000000


	//----- nvinfo : EIATTR_FRAME_SIZE
	.align		4
.L_3:
        /*0018*/ 	.byte	0x04, 0x11
        /*001a*/ 	.short	(.L_5 - .L_4)
	.align		4
.L_4:
        /*001c*/ 	.word	index@(triton_)
        /*0020*/ 	.word	0x00000000


	//----- nvinfo : EIATTR_MIN_STACK_SIZE
	.align		4
.L_5:
        /*0024*/ 	.byte	0x04, 0x12
        /*0026*/ 	.short	(.L_7 - .L_6)
	.align		4
.L_6:
        /*0028*/ 	.word	index@(triton_)
        /*002c*/ 	.word	0x00000000
.L_7:


//--------------------- .nv.info.triton_          --------------------------
	.section	.nv.info.triton_,"",@"SHT_CUDA_INFO"
	.sectionflags	@""
	.align	4


	//----- nvinfo : EIATTR_CUDA_API_VERSION
	.align		4
        /*0000*/ 	.byte	0x04, 0x37
        /*0002*/ 	.short	(.L_9 - .L_8)
.L_8:
        /*0004*/ 	.word	0x0000007c


	//----- nvinfo : EIATTR_SW2861232_WAR
	.align		4
.L_9:
        /*0008*/ 	.byte	0x01, 0x35
	.zero		2


	//----- nvinfo : EIATTR_PARAM_CBANK
	.align		4
        /*000c*/ 	.byte	0x04, 0x0a
        /*000e*/ 	.short	(.L_11 - .L_10)
	.align		4
.L_10:
        /*0010*/ 	.word	index@(.nv.constant0.triton_)
        /*0014*/ 	.short	0x0160
        /*0016*/ 	.short	0x0020


	//----- nvinfo : EIATTR_CBANK_PARAM_SIZE
	.align		4
.L_11:
        /*0018*/ 	.byte	0x03, 0x19
        /*001a*/ 	.short	0x0020


	//----- nvinfo : EIATTR_KPARAM_INFO
	.align		4
        /*001c*/ 	.byte	0x04, 0x17
        /*001e*/ 	.short	(.L_13 - .L_12)
.L_12:
        /*0020*/ 	.word	0x00000000
        /*0024*/ 	.short	0x0003
        /*0026*/ 	.short	0x0018
        /*0028*/ 	.byte	0x00, 0xf4, 0x21, 0x00


	//----- nvinfo : EIATTR_KPARAM_INFO
	.align		4
.L_13:
        /*002c*/ 	.byte	0x04, 0x17
        /*002e*/ 	.short	(.L_15 - .L_14)
.L_14:
        /*0030*/ 	.word	0x00000000
        /*0034*/ 	.short	0x0002
        /*0036*/ 	.short	0x0010
        /*0038*/ 	.byte	0x00, 0xf0, 0x11, 0x00


	//----- nvinfo : EIATTR_KPARAM_INFO
	.align		4
.L_15:
        /*003c*/ 	.byte	0x04, 0x17
        /*003e*/ 	.short	(.L_17 - .L_16)
.L_16:
        /*0040*/ 	.word	0x00000000
        /*0044*/ 	.short	0x0001
        /*0046*/ 	.short	0x0008
        /*0048*/ 	.byte	0x00, 0xf4, 0x21, 0x00


	//----- nvinfo : EIATTR_KPARAM_INFO
	.align		4
.L_17:
        /*004c*/ 	.byte	0x04, 0x17
        /*004e*/ 	.short	(.L_19 - .L_18)
.L_18:
        /*0050*/ 	.word	0x00000000
        /*0054*/ 	.short	0x0000
        /*0056*/ 	.short	0x0000
        /*0058*/ 	.byte	0x00, 0xf4, 0x21, 0x00


	//----- nvinfo : EIATTR_MAXREG_COUNT
	.align		4
.L_19:
        /*005c*/ 	.byte	0x03, 0x1b
        /*005e*/ 	.short	0x0080


	//----- nvinfo : EIATTR_EXIT_INSTR_OFFSETS
	.align		4
        /*0060*/ 	.byte	0x04, 0x1c
        /*0062*/ 	.short	(.L_21 - .L_20)


	//   ....[0]....
.L_20:
        /*0064*/ 	.word	0x000005a0


	//   ....[1]....
        /*0068*/ 	.word	0x000005c0


	//----- nvinfo : EIATTR_REQNTID
	.align		4
.L_21:
        /*006c*/ 	.byte	0x04, 0x10
        /*006e*/ 	.short	(.L_23 - .L_22)
.L_22:
        /*0070*/ 	.word	0x00000200
        /*0074*/ 	.word	0x00000001
        /*0078*/ 	.word	0x00000001
.L_23:


//--------------------- .nv.callgraph             --------------------------
	.section	.nv.callgraph,"",@"SHT_CUDA_CALLGRAPH"
	.align	4
	.sectionentsize	8
	.align		4
        /*0000*/ 	.word	0x00000000
	.align		4
        /*0004*/ 	.word	0xffffffff
	.align		4
        /*0008*/ 	.word	0x00000000
	.align		4
        /*000c*/ 	.word	0xfffffffe
	.align		4
        /*0010*/ 	.word	0x00000000
	.align		4
        /*0014*/ 	.word	0xfffffffd
	.align		4
        /*0018*/ 	.word	0x00000000
	.align		4
        /*001c*/ 	.word	0xfffffffc


//--------------------- .nv.rel.action            --------------------------
	.section	.nv.rel.action,"",@"SHT_CUDA_RELOCINFO"
	.align	8
	.sectionentsize	8
        /*0000*/ 	.byte	0x73, 0x00, 0x00, 0x00, 0x00, 0x00, 0x00, 0x00, 0x00, 0x00, 0x00, 0x11, 0x25, 0x00, 0x05, 0x36


//--------------------- .nv.constant0.triton_     --------------------------
	.section	.nv.constant0.triton_,"a",@progbits
	.sectionflags	@""
	.align	4
.nv.constant0.triton_:
	.zero		384


//--------------------- .text.triton_             --------------------------
	.section	.text.triton_,"ax",@progbits
	.sectioninfo	@"SHI_REGISTERS=17"
	.align	128
        .global         triton_
        .type           triton_,@function
        .size           triton_,(.L_x_1 - triton_)
        .other          triton_,@"STO_CUDA_ENTRY STV_DEFAULT"
triton_:
.text.triton_:
[----:B------:R-:W-:Y:S02]  /*0000*/  MOV R1, c[0x0][0x28] ;  /* 0x00000a0000017a02 */ /* 0x000fe40000000f00 */
[----:B------:R-:W0:Y:S01]  /*0010*/  S2R R0, SR_TID.X ;  /* 0x0000000000007919 */ /* 0x000e220000002100 */
[----:B------:R-:W-:Y:S01]  /*0020*/  CS2R R8, SRZ ;  /* 0x0000000000087805 */ /* 0x000fe2000001ff00 */
[----:B------:R-:W-:Y:S01]  /*0030*/  CS2R R4, SRZ ;  /* 0x0000000000047805 */ /* 0x000fe2000001ff00 */
[----:B------:R-:W-:Y:S01]  /*0040*/  ULDC.64 UR4, c[0x0][0x118] ;  /* 0x0000460000047ab9 */ /* 0x000fe20000000a00 */
[----:B------:R-:W1:Y:S01]  /*0050*/  S2R R3, SR_CTAID.X ;  /* 0x0000000000037919 */ /* 0x000e620000002500 */
[----:B0-----:R-:W-:-:S04]  /*0060*/  SHF.L.U32 R0, R0, 0x2, RZ ;  /* 0x0000000200007819 */ /* 0x001fc800000006ff */
[----:B------:R-:W-:-:S04]  /*0070*/  LOP3.LUT R0, R0, 0x7fc, RZ, 0xc0, !PT ;  /* 0x000007fc00007812 */ /* 0x000fc800078ec0ff */
[----:B-1----:R-:W-:-:S04]  /*0080*/  LEA R0, R3, R0, 0xb ;  /* 0x0000000003007211 */ /* 0x002fc800078e58ff */
[C---:B------:R-:W-:Y:S01]  /*0090*/  ISETP.GE.AND P0, PT, R0.reuse, 0x39c00, PT ;  /* 0x00039c000000780c */ /* 0x040fe20003f06270 */
[----:B------:R-:W-:-:S05]  /*00a0*/  IMAD.HI R2, R0, 0x2aaaaaab, RZ ;  /* 0x2aaaaaab00027827 */ /* 0x000fca00078e02ff */
[----:B------:R-:W-:-:S04]  /*00b0*/  SHF.R.U32.HI R3, RZ, 0x1f, R2 ;  /* 0x0000001fff037819 */ /* 0x000fc80000011602 */
[----:B------:R-:W-:Y:S02]  /*00c0*/  LEA.HI R3, R2, R3, RZ, 0x17 ;  /* 0x0000000302037211 */ /* 0x000fe400078fb8ff */
[----:B------:R-:W-:-:S03]  /*00d0*/  MOV R2, 0x2 ;  /* 0x0000000200027802 */ /* 0x000fc60000000f00 */
[----:B------:R-:W-:Y:S02]  /*00e0*/  IMAD R3, R3, -0xc00, R0 ;  /* 0xfffff40003037824 */ /* 0x000fe400078e0200 */
[----:B------:R-:W-:-:S04]  /*00f0*/  IMAD.WIDE R6, R0, R2, c[0x0][0x160] ;  /* 0x0000580000067625 */ /* 0x000fc800078e0202 */
[----:B------:R-:W-:Y:S01]  /*0100*/  IMAD.WIDE R2, R3, R2, c[0x0][0x168] ;  /* 0x00005a0003027625 */ /* 0x000fe200078e0202 */
[----:B------:R-:W2:Y:S04]  /*0110*/  @!P0 LDG.E.64 R4, [R6.64] ;  /* 0x0000000406048981 */ /* 0x000ea8000c1e1b00 */
[----:B------:R-:W3:Y:S01]  /*0120*/  @!P0 LDG.E.EL.64 R8, [R2.64] ;  /* 0x0000000402088981 */ /* 0x000ee2000c2e1b00 */
[----:B--2---:R-:W-:Y:S02]  /*0130*/  SHF.L.U32 R0, R4, 0x10, RZ ;  /* 0x0000001004007819 */ /* 0x004fe400000006ff */
[----:B------:R-:W-:Y:S02]  /*0140*/  PRMT R10, R5, 0x7632, R10 ;  /* 0x00007632050a7816 */ /* 0x000fe4000000000a */
[----:B---3--:R-:W-:-:S02]  /*0150*/  SHF.L.U32 R11, R8, 0x10, RZ ;  /* 0x00000010080b7819 */ /* 0x008fc400000006ff */
[C---:B------:R-:W-:Y:S02]  /*0160*/  PRMT R12, R9.reuse, 0x7632, R12 ;  /* 0x00007632090c7816 */ /* 0x040fe4000000000c */
[----:B------:R-:W-:Y:S01]  /*0170*/  SHF.L.U32 R14, R9, 0x10, RZ ;  /* 0x00000010090e7819 */ /* 0x000fe200000006ff */
[----:B------:R-:W-:Y:S01]  /*0180*/  FADD R0, R0, R11 ;  /* 0x0000000b00007221 */ /* 0x000fe20000000000 */
[----:B------:R-:W-:Y:S02]  /*0190*/  SHF.L.U32 R9, R5, 0x10, RZ ;  /* 0x0000001005097819 */ /* 0x000fe400000006ff */
[----:B------:R-:W-:Y:S01]  /*01a0*/  PRMT R4, R4, 0x7632, R4 ;  /* 0x0000763204047816 */ /* 0x000fe20000000004 */
[----:B------:R-:W-:Y:S01]  /*01b0*/  FFMA R5, R0, -1.7020000219345092773, RZ ;  /* 0xbfd9db2300057823 */ /* 0x000fe200000000ff */
[----:B------:R-:W-:Y:S01]  /*01c0*/  PRMT R8, R8, 0x7632, R8 ;  /* 0x0000763208087816 */ /* 0x000fe20000000008 */
[----:B------:R-:W-:Y:S01]  /*01d0*/  FADD R2, R9, R14 ;  /* 0x0000000e09027221 */ /* 0x000fe20000000000 */
[----:B------:R-:W-:Y:S01]  /*01e0*/  SHF.L.U32 R3, R4, 0x10, RZ ;  /* 0x0000001004037819 */ /* 0x000fe200000006ff */
[----:B------:R-:W-:Y:S01]  /*01f0*/  FMUL R9, R5, 1.4426950216293334961 ;  /* 0x3fb8aa3b05097820 */ /* 0x000fe20000400000 */
[----:B------:R-:W-:-:S02]  /*0200*/  SHF.L.U32 R8, R8, 0x10, RZ ;  /* 0x0000001008087819 */ /* 0x000fc400000006ff */
[----:B------:R-:W-:Y:S02]  /*0210*/  SHF.L.U32 R4, R10, 0x10, RZ ;  /* 0x000000100a047819 */ /* 0x000fe400000006ff */
[----:B------:R-:W-:Y:S01]  /*0220*/  SHF.L.U32 R5, R12, 0x10, RZ ;  /* 0x000000100c057819 */ /* 0x000fe200000006ff */
[----:B------:R-:W-:Y:S01]  /*0230*/  FADD R3, R3, R8 ;  /* 0x0000000803037221 */ /* 0x000fe20000000000 */
[----:B------:R-:W-:Y:S01]  /*0240*/  FFMA R8, R2, -1.7020000219345092773, RZ ;  /* 0xbfd9db2302087823 */ /* 0x000fe200000000ff */
[----:B------:R-:W-:Y:S02]  /*0250*/  FSETP.GEU.AND P1, PT, R9, -126, PT ;  /* 0xc2fc00000900780b */ /* 0x000fe40003f2e000 */
[----:B------:R-:W-:Y:S01]  /*0260*/  FADD R4, R4, R5 ;  /* 0x0000000504047221 */ /* 0x000fe20000000000 */
[----:B------:R-:W-:Y:S01]  /*0270*/  FFMA R5, R3, -1.7020000219345092773, RZ ;  /* 0xbfd9db2303057823 */ /* 0x000fe200000000ff */
[----:B------:R-:W-:Y:S02]  /*0280*/  FMUL R11, R8, 1.4426950216293334961 ;  /* 0x3fb8aa3b080b7820 */ /* 0x000fe40000400000 */
[----:B------:R-:W-:Y:S01]  /*0290*/  FFMA R10, R4, -1.7020000219345092773, RZ ;  /* 0xbfd9db23040a7823 */ /* 0x000fe200000000ff */
[----:B------:R-:W-:-:S02]  /*02a0*/  FMUL R8, R5, 1.4426950216293334961 ;  /* 0x3fb8aa3b05087820 */ /* 0x000fc40000400000 */
[----:B------:R-:W-:Y:S01]  /*02b0*/  FSETP.GEU.AND P4, PT, R11, -126, PT ;  /* 0xc2fc00000b00780b */ /* 0x000fe20003f8e000 */
[----:B------:R-:W-:Y:S02]  /*02c0*/  FMUL R13, R10, 1.4426950216293334961 ;  /* 0x3fb8aa3b0a0d7820 */ /* 0x000fe40000400000 */
[----:B------:R-:W-:Y:S01]  /*02d0*/  FSETP.GEU.AND P2, PT, R8, -126, PT ;  /* 0xc2fc00000800780b */ /* 0x000fe20003f4e000 */
[----:B------:R-:W-:Y:S02]  /*02e0*/  @!P1 FMUL R9, R9, 0.5 ;  /* 0x3f00000009099820 */ /* 0x000fe40000400000 */
[----:B------:R-:W-:Y:S02]  /*02f0*/  FSETP.GEU.AND P3, PT, R13, -126, PT ;  /* 0xc2fc00000d00780b */ /* 0x000fe40003f6e000 */
[----:B------:R-:W0:Y:S05]  /*0300*/  MUFU.EX2 R5, R9 ;  /* 0x0000000900057308 */ /* 0x000e2a0000000800 */
[----:B------:R-:W-:-:S03]  /*0310*/  @!P4 FMUL R11, R11, 0.5 ;  /* 0x3f0000000b0bc820 */ /* 0x000fc60000400000 */
[----:B------:R-:W-:Y:S01]  /*0320*/  @!P2 FMUL R8, R8, 0.5 ;  /* 0x3f0000000808a820 */ /* 0x000fe20000400000 */
[----:B------:R-:W1:Y:S02]  /*0330*/  MUFU.EX2 R12, R11 ;  /* 0x0000000b000c7308 */ /* 0x000e640000000800 */
[----:B------:R-:W-:Y:S01]  /*0340*/  @!P3 FMUL R13, R13, 0.5 ;  /* 0x3f0000000d0db820 */ /* 0x000fe20000400000 */
[----:B0-----:R-:W-:-:S05]  /*0350*/  @!P1 FMUL R5, R5, R5 ;  /* 0x0000000505059220 */ /* 0x001fca0000400000 */
[----:B------:R-:W0:Y:S01]  /*0360*/  MUFU.EX2 R10, R8 ;  /* 0x00000008000a7308 */ /* 0x000e220000000800 */
[----:B------:R-:W-:-:S07]  /*0370*/  FADD R5, R5, 1 ;  /* 0x3f80000005057421 */ /* 0x000fce0000000000 */
[----:B------:R2:W3:Y:S01]  /*0380*/  MUFU.EX2 R14, R13 ;  /* 0x0000000d000e7308 */ /* 0x0004e20000000800 */
[----:B-1----:R-:W-:Y:S01]  /*0390*/  @!P4 FMUL R12, R12, R12 ;  /* 0x0000000c0c0cc220 */ /* 0x002fe20000400000 */
[----:B------:R-:W-:-:S03]  /*03a0*/  FSETP.GT.AND P1, PT, R5, 8.50705917302346158658e+37, PT ;  /* 0x7e8000000500780b */ /* 0x000fc60003f24000 */
[----:B------:R-:W-:Y:S01]  /*03b0*/  FADD R12, R12, 1 ;  /* 0x3f8000000c0c7421 */ /* 0x000fe20000000000 */
[----:B0-----:R-:W-:Y:S01]  /*03c0*/  @!P2 FMUL R10, R10, R10 ;  /* 0x0000000a0a0aa220 */ /* 0x001fe20000400000 */
[----:B--2---:R-:W-:-:S03]  /*03d0*/  MOV R13, 0x3e800000 ;  /* 0x3e800000000d7802 */ /* 0x004fc60000000f00 */
[----:B------:R-:W-:Y:S01]  /*03e0*/  FADD R10, R10, 1 ;  /* 0x3f8000000a0a7421 */ /* 0x000fe20000000000 */
[----:B------:R-:W-:-:S04]  /*03f0*/  FSEL R8, R13, 1, P1 ;  /* 0x3f8000000d087808 */ /* 0x000fc80000800000 */
[----:B------:R-:W-:Y:S01]  /*0400*/  @P1 FMUL R5, R5, 0.25 ;  /* 0x3e80000005051820 */ /* 0x000fe20000400000 */
[----:B---3--:R-:W-:Y:S01]  /*0410*/  @!P3 FMUL R14, R14, R14 ;  /* 0x0000000e0e0eb220 */ /* 0x008fe20000400000 */
[----:B------:R-:W-:Y:S02]  /*0420*/  FSETP.GT.AND P3, PT, R12, 8.50705917302346158658e+37, PT ;  /* 0x7e8000000c00780b */ /* 0x000fe40003f64000 */
[----:B------:R-:W-:Y:S01]  /*0430*/  FSETP.GT.AND P2, PT, R10, 8.50705917302346158658e+37, PT ;  /* 0x7e8000000a00780b */ /* 0x000fe20003f44000 */
[----:B------:R-:W-:Y:S01]  /*0440*/  FADD R14, R14, 1 ;  /* 0x3f8000000e0e7421 */ /* 0x000fe20000000000 */
[----:B------:R-:W0:Y:S01]  /*0450*/  MUFU.RCP R5, R5 ;  /* 0x0000000500057308 */ /* 0x000e220000001000 */
[C---:B------:R-:W-:Y:S02]  /*0460*/  FSEL R11, R13.reuse, 1, P3 ;  /* 0x3f8000000d0b7808 */ /* 0x040fe40001800000 */
[----:B------:R-:W-:Y:S02]  /*0470*/  FSEL R9, R13, 1, P2 ;  /* 0x3f8000000d097808 */ /* 0x000fe40001000000 */
[----:B------:R-:W-:-:S04]  /*0480*/  FSETP.GT.AND P4, PT, R14, 8.50705917302346158658e+37, PT ;  /* 0x7e8000000e00780b */ /* 0x000fc80003f84000 */
[----:B------:R-:W-:Y:S01]  /*0490*/  @P3 FMUL R12, R12, 0.25 ;  /* 0x3e8000000c0c3820 */ /* 0x000fe20000400000 */
[----:B------:R-:W-:Y:S01]  /*04a0*/  FSEL R13, R13, 1, P4 ;  /* 0x3f8000000d0d7808 */ /* 0x000fe20002000000 */
[----:B------:R-:W-:-:S04]  /*04b0*/  @P2 FMUL R10, R10, 0.25 ;  /* 0x3e8000000a0a2820 */ /* 0x000fc80000400000 */
[----:B------:R-:W1:Y:S01]  /*04c0*/  MUFU.RCP R12, R12 ;  /* 0x0000000c000c7308 */ /* 0x000e620000001000 */
[----:B0-----:R-:W-:Y:S02]  /*04d0*/  FMUL R5, R5, R8 ;  /* 0x0000000805057220 */ /* 0x001fe40000400000 */
[----:B------:R-:W-:Y:S02]  /*04e0*/  @P4 FMUL R14, R14, 0.25 ;  /* 0x3e8000000e0e4820 */ /* 0x000fe40000400000 */
[----:B------:R-:W-:-:S03]  /*04f0*/  FMUL R5, R0, R5 ;  /* 0x0000000500057220 */ /* 0x000fc60000400000 */
[----:B------:R-:W0:Y:S08]  /*0500*/  MUFU.RCP R10, R10 ;  /* 0x0000000a000a7308 */ /* 0x000e300000001000 */
[----:B------:R-:W2:Y:S01]  /*0510*/  MUFU.RCP R14, R14 ;  /* 0x0000000e000e7308 */ /* 0x000ea20000001000 */
[----:B-1----:R-:W-:-:S04]  /*0520*/  FMUL R11, R12, R11 ;  /* 0x0000000b0c0b7220 */ /* 0x002fc80000400000 */
[----:B------:R-:W-:Y:S01]  /*0530*/  FMUL R11, R2, R11 ;  /* 0x0000000b020b7220 */ /* 0x000fe20000400000 */
[----:B0-----:R-:W-:-:S04]  /*0540*/  FMUL R8, R10, R9 ;  /* 0x000000090a087220 */ /* 0x001fc80000400000 */
[----:B------:R-:W-:Y:S01]  /*0550*/  FMUL R8, R3, R8 ;  /* 0x0000000803087220 */ /* 0x000fe20000400000 */
[----:B--2---:R-:W-:-:S04]  /*0560*/  FMUL R13, R14, R13 ;  /* 0x0000000d0e0d7220 */ /* 0x004fc80000400000 */
[----:B------:R-:W-:Y:S01]  /*0570*/  F2FP.BF16.PACK_AB R8, R8, R5 ;  /* 0x000000050808723e */ /* 0x000fe200000010ff */
[----:B------:R-:W-:-:S05]  /*0580*/  FMUL R4, R4, R13 ;  /* 0x0000000d04047220 */ /* 0x000fca0000400000 */
[----:B------:R-:W-:Y:S01]  /*0590*/  F2FP.BF16.PACK_AB R9, R4, R11 ;  /* 0x0000000b0409723e */ /* 0x000fe200000010ff */
[----:B------:R-:W-:Y:S06]  /*05a0*/  @P0 EXIT ;  /* 0x000000000000094d */ /* 0x000fec0003800000 */
[----:B------:R-:W-:Y:S01]  /*05b0*/  STG.E.64 [R6.64], R8 ;  /* 0x0000000806007986 */ /* 0x000fe2000c101b04 */
[----:B------:R-:W-:Y:S05]  /*05c0*/  EXIT ;  /* 0x000000000000794d */ /* 0x000fea0003800000 */
.L_x_0:
[----:B------:R-:W-:-:S00]  /*05d0*/  BRA `(.L_x_0) ;  /* 0xfffffff000007947 */ /* 0x000fc0000383ffff */
[----:B------:R-:W-:-:S00]  /*05e0*/  NOP ;  /* 0x0000000000007918 */ /* 0x000fc00000000000 */
        /* <DEDUP_REMOVED lines=9> */
.L_x_1:
